//
// Generated by NVIDIA NVVM Compiler
//
// Compiler Build ID: CL-36424714
// Cuda compilation tools, release 13.0, V13.0.88
// Based on NVVM 20.0.0
//

.version 9.0
.target sm_100
.address_size 64

	// .globl	_Z10cuda_sgemmILj16ELj2EEvPfS0_S0_iii
// _ZZ10cuda_sgemmILj16ELj2EEvPfS0_S0_iiiE8a_shared has been demoted
// _ZZ10cuda_sgemmILj16ELj2EEvPfS0_S0_iiiE8b_shared has been demoted

.visible .entry _Z10cuda_sgemmILj16ELj2EEvPfS0_S0_iii(
	.param .u64 .ptr .align 1 _Z10cuda_sgemmILj16ELj2EEvPfS0_S0_iii_param_0,
	.param .u64 .ptr .align 1 _Z10cuda_sgemmILj16ELj2EEvPfS0_S0_iii_param_1,
	.param .u64 .ptr .align 1 _Z10cuda_sgemmILj16ELj2EEvPfS0_S0_iii_param_2,
	.param .u32 _Z10cuda_sgemmILj16ELj2EEvPfS0_S0_iii_param_3,
	.param .u32 _Z10cuda_sgemmILj16ELj2EEvPfS0_S0_iii_param_4,
	.param .u32 _Z10cuda_sgemmILj16ELj2EEvPfS0_S0_iii_param_5
)
{
	.reg .pred 	%p<43>;
	.reg .b32 	%r<86>;
	.reg .b32 	%f<47>;
	.reg .b64 	%rd<34>;
	// demoted variable
	.shared .align 4 .b8 _ZZ10cuda_sgemmILj16ELj2EEvPfS0_S0_iiiE8a_shared[1024];
	// demoted variable
	.shared .align 4 .b8 _ZZ10cuda_sgemmILj16ELj2EEvPfS0_S0_iiiE8b_shared[1024];
	ld.param.u64 	%rd13, [_Z10cuda_sgemmILj16ELj2EEvPfS0_S0_iii_param_0];
	ld.param.u64 	%rd14, [_Z10cuda_sgemmILj16ELj2EEvPfS0_S0_iii_param_1];
	ld.param.u32 	%r35, [_Z10cuda_sgemmILj16ELj2EEvPfS0_S0_iii_param_3];
	ld.param.u32 	%r36, [_Z10cuda_sgemmILj16ELj2EEvPfS0_S0_iii_param_4];
	ld.param.u32 	%r37, [_Z10cuda_sgemmILj16ELj2EEvPfS0_S0_iii_param_5];
	cvta.to.global.u64 	%rd1, %rd14;
	cvta.to.global.u64 	%rd2, %rd13;
	mov.u32 	%r1, %tid.x;
	mov.u32 	%r2, %tid.y;
	mov.u32 	%r38, %ctaid.y;
	shl.b32 	%r3, %r38, 5;
	mul.lo.s32 	%r39, %r36, %r3;
	cvt.u64.u32 	%rd3, %r39;
	mov.u32 	%r40, %ctaid.x;
	shl.b32 	%r41, %r40, 5;
	cvt.u64.u32 	%rd4, %r41;
	setp.lt.s32 	%p5, %r36, 1;
	mov.f32 	%f35, 0f00000000;
	mov.f32 	%f36, %f35;
	mov.f32 	%f37, %f35;
	mov.f32 	%f38, %f35;
	@%p5 bra 	$L__BB0_27;
	cvt.u32.u64 	%r43, %rd4;
	add.s32 	%r4, %r3, %r2;
	shl.b32 	%r44, %r2, 6;
	mov.u32 	%r45, _ZZ10cuda_sgemmILj16ELj2EEvPfS0_S0_iiiE8a_shared;
	add.s32 	%r5, %r45, %r44;
	shl.b32 	%r46, %r1, 2;
	add.s32 	%r6, %r5, %r46;
	add.s32 	%r7, %r43, %r1;
	mov.u32 	%r47, _ZZ10cuda_sgemmILj16ELj2EEvPfS0_S0_iiiE8b_shared;
	add.s32 	%r9, %r47, %r46;
	add.s32 	%r8, %r9, %r44;
	mov.b32 	%r78, 0;
	mov.f32 	%f35, 0f00000000;
	add.s32 	%r60, %r4, 16;
$L__BB0_2:
	setp.ge.u32 	%p6, %r4, %r35;
	add.s32 	%r11, %r78, %r1;
	setp.ge.s32 	%p7, %r11, %r36;
	add.s32 	%r12, %r78, %r2;
	mad.lo.s32 	%r13, %r12, %r37, %r1;
	mad.lo.s32 	%r14, %r2, %r36, %r11;
	cvt.u64.u32 	%rd15, %r14;
	add.s64 	%rd16, %rd15, %rd3;
	shl.b64 	%rd17, %rd16, 2;
	add.s64 	%rd5, %rd2, %rd17;
	or.pred  	%p1, %p7, %p6;
	@%p1 bra 	$L__BB0_4;
	ld.global.f32 	%f19, [%rd5];
	st.shared.f32 	[%r6], %f19;
$L__BB0_4:
	setp.lt.s32 	%p8, %r12, %r36;
	setp.lt.u32 	%p9, %r7, %r37;
	and.pred  	%p2, %p8, %p9;
	cvt.u64.u32 	%rd18, %r13;
	add.s64 	%rd19, %rd18, %rd4;
	shl.b64 	%rd20, %rd19, 2;
	add.s64 	%rd8, %rd1, %rd20;
	not.pred 	%p10, %p2;
	@%p10 bra 	$L__BB0_6;
	ld.global.f32 	%f20, [%rd8];
	st.shared.f32 	[%r8], %f20;
$L__BB0_6:
	bar.sync 	0;
	mov.b32 	%r81, 1;
	mov.u32 	%r79, %r5;
	mov.u32 	%r80, %r78;
	mov.u32 	%r82, %r9;
$L__BB0_7:
	add.s32 	%r50, %r81, -1;
	ld.shared.f32 	%f21, [%r79];
	ld.shared.f32 	%f22, [%r82];
	fma.rn.f32 	%f38, %f21, %f22, %f38;
	setp.lt.u32 	%p11, %r50, 15;
	add.s32 	%r80, %r80, 1;
	setp.lt.s32 	%p12, %r80, %r36;
	and.pred  	%p13, %p11, %p12;
	add.s32 	%r82, %r82, 64;
	add.s32 	%r81, %r81, 1;
	add.s32 	%r79, %r79, 4;
	@%p13 bra 	$L__BB0_7;
	bar.sync 	0;
	@%p1 bra 	$L__BB0_10;
	cvt.u64.u32 	%rd21, %r14;
	add.s64 	%rd22, %rd21, %rd3;
	shl.b64 	%rd23, %rd22, 2;
	add.s64 	%rd24, %rd2, %rd23;
	ld.global.f32 	%f23, [%rd24];
	st.shared.f32 	[%r6], %f23;
$L__BB0_10:
	add.s32 	%r51, %r7, 16;
	setp.lt.u32 	%p15, %r51, %r37;
	and.pred  	%p3, %p8, %p15;
	add.s32 	%r52, %r13, 16;
	cvt.u64.u32 	%rd25, %r52;
	add.s64 	%rd26, %rd25, %rd4;
	shl.b64 	%rd27, %rd26, 2;
	add.s64 	%rd9, %rd1, %rd27;
	not.pred 	%p16, %p3;
	@%p16 bra 	$L__BB0_12;
	ld.global.f32 	%f24, [%rd9];
	st.shared.f32 	[%r8], %f24;
$L__BB0_12:
	bar.sync 	0;
	mov.b32 	%r83, 0;
$L__BB0_13:
	shl.b32 	%r54, %r83, 2;
	add.s32 	%r55, %r5, %r54;
	ld.shared.f32 	%f25, [%r55];
	shl.b32 	%r56, %r83, 6;
	add.s32 	%r57, %r9, %r56;
	ld.shared.f32 	%f26, [%r57];
	fma.rn.f32 	%f37, %f25, %f26, %f37;
	add.s32 	%r27, %r83, 1;
	setp.lt.u32 	%p17, %r83, 15;
	add.s32 	%r58, %r27, %r78;
	setp.lt.s32 	%p18, %r58, %r36;
	and.pred  	%p19, %p17, %p18;
	mov.u32 	%r83, %r27;
	@%p19 bra 	$L__BB0_13;
	setp.ge.u32 	%p21, %r60, %r35;
	bar.sync 	0;
	shl.b32 	%r61, %r36, 4;
	add.s32 	%r62, %r14, %r61;
	cvt.u64.u32 	%rd28, %r62;
	add.s64 	%rd29, %rd28, %rd3;
	shl.b64 	%rd30, %rd29, 2;
	add.s64 	%rd10, %rd2, %rd30;
	or.pred  	%p4, %p7, %p21;
	@%p4 bra 	$L__BB0_16;
	ld.global.f32 	%f27, [%rd10];
	st.shared.f32 	[%r6], %f27;
$L__BB0_16:
	@%p10 bra 	$L__BB0_18;
	ld.global.f32 	%f28, [%rd8];
	st.shared.f32 	[%r8], %f28;
$L__BB0_18:
	bar.sync 	0;
	mov.b32 	%r84, 0;
$L__BB0_19:
	shl.b32 	%r64, %r84, 2;
	add.s32 	%r65, %r5, %r64;
	ld.shared.f32 	%f29, [%r65];
	shl.b32 	%r66, %r84, 6;
	add.s32 	%r67, %r9, %r66;
	ld.shared.f32 	%f30, [%r67];
	fma.rn.f32 	%f36, %f29, %f30, %f36;
	add.s32 	%r29, %r84, 1;
	setp.lt.u32 	%p23, %r84, 15;
	add.s32 	%r68, %r29, %r78;
	setp.lt.s32 	%p24, %r68, %r36;
	and.pred  	%p25, %p23, %p24;
	mov.u32 	%r84, %r29;
	@%p25 bra 	$L__BB0_19;
	bar.sync 	0;
	@%p4 bra 	$L__BB0_22;
	ld.global.f32 	%f31, [%rd10];
	st.shared.f32 	[%r6], %f31;
$L__BB0_22:
	@%p16 bra 	$L__BB0_24;
	ld.global.f32 	%f32, [%rd9];
	st.shared.f32 	[%r8], %f32;
$L__BB0_24:
	bar.sync 	0;
	mov.b32 	%r85, 0;
$L__BB0_25:
	shl.b32 	%r70, %r85, 2;
	add.s32 	%r71, %r5, %r70;
	ld.shared.f32 	%f33, [%r71];
	shl.b32 	%r72, %r85, 6;
	add.s32 	%r73, %r9, %r72;
	ld.shared.f32 	%f34, [%r73];
	fma.rn.f32 	%f35, %f33, %f34, %f35;
	add.s32 	%r31, %r85, 1;
	setp.lt.u32 	%p27, %r85, 15;
	add.s32 	%r74, %r31, %r78;
	setp.lt.s32 	%p28, %r74, %r36;
	and.pred  	%p29, %p27, %p28;
	mov.u32 	%r85, %r31;
	@%p29 bra 	$L__BB0_25;
	bar.sync 	0;
	add.s32 	%r78, %r78, 16;
	setp.lt.s32 	%p30, %r78, %r36;
	@%p30 bra 	$L__BB0_2;
$L__BB0_27:
	ld.param.u64 	%rd33, [_Z10cuda_sgemmILj16ELj2EEvPfS0_S0_iii_param_2];
	cvt.u32.u64 	%r75, %rd4;
	add.s32 	%r15, %r3, %r2;
	add.s32 	%r16, %r75, %r1;
	setp.lt.s32 	%p31, %r15, %r35;
	setp.lt.s32 	%p32, %r16, %r37;
	and.pred  	%p33, %p31, %p32;
	mad.lo.s32 	%r17, %r15, %r37, %r16;
	cvta.to.global.u64 	%rd6, %rd33;
	mul.wide.s32 	%rd31, %r17, 4;
	add.s64 	%rd7, %rd6, %rd31;
	@%p33 bra 	$L__BB0_28;
	bra.uni 	$L__BB0_29;
$L__BB0_28:
	st.global.f32 	[%rd7], %f38;
$L__BB0_29:
	setp.ge.s32 	%p34, %r15, %r35;
	add.s32 	%r33, %r16, 16;
	setp.ge.s32 	%p35, %r33, %r37;
	or.pred  	%p36, %p34, %p35;
	@%p36 bra 	$L__BB0_31;
	st.global.f32 	[%rd7+64], %f37;
$L__BB0_31:
	setp.ge.s32 	%p37, %r16, %r37;
	add.s32 	%r34, %r15, 16;
	setp.ge.s32 	%p38, %r34, %r35;
	shl.b32 	%r76, %r37, 4;
	add.s32 	%r77, %r17, %r76;
	mul.wide.s32 	%rd32, %r77, 4;
	add.s64 	%rd11, %rd6, %rd32;
	or.pred  	%p39, %p38, %p37;
	@%p39 bra 	$L__BB0_33;
	st.global.f32 	[%rd11], %f36;
$L__BB0_33:
	setp.ge.s32 	%p40, %r34, %r35;
	setp.ge.s32 	%p41, %r33, %r37;
	or.pred  	%p42, %p40, %p41;
	@%p42 bra 	$L__BB0_35;
	st.global.f32 	[%rd11+64], %f35;
$L__BB0_35:
	ret;

}


// ===== COMPILED SASS (sm_100) =====

	.target	sm_100

	.elftype	@"ET_EXEC"


//--------------------- .note.nv.tkinfo           --------------------------
	.section	.note.nv.tkinfo,"",@"SHT_NOTE"
	.sectionflags	@"SHF_NOTE_NV_TKINFO"
	.tkinfo
        /*0018*/ 	.word	0x00000002
        /*0030*/ 	.string	""
        /*0030*/ 	.string	"ptxas"
        /*0030*/ 	.string	"Cuda compilation tools, release 13.0, V13.0.88"
        /*0030*/ 	.string	"Build cuda_13.0.r13.0/compiler.36424714_0"
        /*0030*/ 	.string	"-arch sm_100 -m 64 "



//--------------------- .note.nv.cuinfo           --------------------------
	.section	.note.nv.cuinfo,"",@"SHT_NOTE"
	.sectionflags	@"SHF_NOTE_NV_CUINFO"
        /*0018*/ 	.short	0x0002
        /*001a*/ 	.short	0x0064
        /*001c*/ 	.short	0x0082
	.zero		2


//--------------------- .nv.info                  --------------------------
	.section	.nv.info,"",@"SHT_CUDA_INFO"
	.align	4


	//----- nvinfo : EIATTR_REGCOUNT
	.align		4
        /*0000*/ 	.byte	0x04, 0x2f
        /*0002*/ 	.short	(.L_1 - .L_0)
	.align		4
.L_0:
        /*0004*/ 	.word	index@(_Z10cuda_sgemmILj16ELj2EEvPfS0_S0_iii)
        /*0008*/ 	.word	0x0000001b


	//----- nvinfo : EIATTR_FRAME_SIZE
	.align		4
.L_1:
        /*000c*/ 	.byte	0x04, 0x11
        /*000e*/ 	.short	(.L_3 - .L_2)
	.align		4
.L_2:
        /*0010*/ 	.word	index@(_Z10cuda_sgemmILj16ELj2EEvPfS0_S0_iii)
        /*0014*/ 	.word	0x00000000


	//----- nvinfo : EIATTR_MIN_STACK_SIZE
	.align		4
.L_3:
        /*0018*/ 	.byte	0x04, 0x12
        /*001a*/ 	.short	(.L_5 - .L_4)
	.align		4
.L_4:
        /*001c*/ 	.word	index@(_Z10cuda_sgemmILj16ELj2EEvPfS0_S0_iii)
        /*0020*/ 	.word	0x00000000
.L_5:


//--------------------- .nv.compat                --------------------------
	.section	.nv.compat,"",@"SHT_CUDA_COMPAT_INFO"
	.align	4
        /*0000*/ 	.byte	0x02, 0x09, 0x00, 0x00, 0x02, 0x02, 0x01, 0x00, 0x02, 0x05, 0x05, 0x00, 0x03, 0x07, 0x01, 0x01
        /*0010*/ 	.byte	0x02, 0x03, 0x00, 0x00, 0x02, 0x06, 0x01, 0x00, 0x04, 0x0b, 0x08, 0x00, 0x09, 0x00, 0x00, 0x00
        /*0020*/ 	.byte	0x00, 0x00, 0x00, 0x00


//--------------------- .nv.info._Z10cuda_sgemmILj16ELj2EEvPfS0_S0_iii --------------------------
	.section	.nv.info._Z10cuda_sgemmILj16ELj2EEvPfS0_S0_iii,"",@"SHT_CUDA_INFO"
	.sectionflags	@""
	.align	4


	//----- nvinfo : EIATTR_CUDA_API_VERSION
	.align		4
        /*0000*/ 	.byte	0x04, 0x37
        /*0002*/ 	.short	(.L_7 - .L_6)
.L_6:
        /*0004*/ 	.word	0x00000082


	//----- nvinfo : EIATTR_KPARAM_INFO
	.align		4
.L_7:
        /*0008*/ 	.byte	0x04, 0x17
        /*000a*/ 	.short	(.L_9 - .L_8)
.L_8:
        /*000c*/ 	.word	0x00000000
        /*0010*/ 	.short	0x0005
        /*0012*/ 	.short	0x0020
        /*0014*/ 	.byte	0x00, 0xf0, 0x11, 0x00


	//----- nvinfo : EIATTR_KPARAM_INFO
	.align		4
.L_9:
        /*0018*/ 	.byte	0x04, 0x17
        /*001a*/ 	.short	(.L_11 - .L_10)
.L_10:
        /*001c*/ 	.word	0x00000000
        /*0020*/ 	.short	0x0004
        /*0022*/ 	.short	0x001c
        /*0024*/ 	.byte	0x00, 0xf0, 0x11, 0x00


	//----- nvinfo : EIATTR_KPARAM_INFO
	.align		4
.L_11:
        /*0028*/ 	.byte	0x04, 0x17
        /*002a*/ 	.short	(.L_13 - .L_12)
.L_12:
        /*002c*/ 	.word	0x00000000
        /*0030*/ 	.short	0x0003
        /*0032*/ 	.short	0x0018
        /*0034*/ 	.byte	0x00, 0xf0, 0x11, 0x00


	//----- nvinfo : EIATTR_KPARAM_INFO
	.align		4
.L_13:
        /*0038*/ 	.byte	0x04, 0x17
        /*003a*/ 	.short	(.L_15 - .L_14)
.L_14:
        /*003c*/ 	.word	0x00000000
        /*0040*/ 	.short	0x0002
        /*0042*/ 	.short	0x0010
        /*0044*/ 	.byte	0x00, 0xf5, 0x21, 0x00


	//----- nvinfo : EIATTR_KPARAM_INFO
	.align		4
.L_15:
        /*0048*/ 	.byte	0x04, 0x17
        /*004a*/ 	.short	(.L_17 - .L_16)
.L_16:
        /*004c*/ 	.word	0x00000000
        /*0050*/ 	.short	0x0001
        /*0052*/ 	.short	0x0008
        /*0054*/ 	.byte	0x00, 0xf5, 0x21, 0x00


	//----- nvinfo : EIATTR_KPARAM_INFO
	.align		4
.L_17:
        /*0058*/ 	.byte	0x04, 0x17
        /*005a*/ 	.short	(.L_19 - .L_18)
.L_18:
        /*005c*/ 	.word	0x00000000
        /*0060*/ 	.short	0x0000
        /*0062*/ 	.short	0x0000
        /*0064*/ 	.byte	0x00, 0xf5, 0x21, 0x00


	//----- nvinfo : EIATTR_SPARSE_MMA_MASK
	.align		4
.L_19:
        /*0068*/ 	.byte	0x03, 0x50
        /*006a*/ 	.short	0x0000


	//----- nvinfo : EIATTR_MAXREG_COUNT
	.align		4
        /*006c*/ 	.byte	0x03, 0x1b
        /*006e*/ 	.short	0x00ff


	//----- nvinfo : EIATTR_NUM_BARRIERS
	.align		4
        /*0070*/ 	.byte	0x02, 0x4c
        /*0072*/ 	.byte	0x01
	.zero		1


	//----- nvinfo : EIATTR_MERCURY_ISA_VERSION
	.align		4
        /*0074*/ 	.byte	0x03, 0x5f
        /*0076*/ 	.short	0x0101


	//----- nvinfo : EIATTR_VRC_CTA_INIT_COUNT
	.align		4
        /*0078*/ 	.byte	0x02, 0x4a
	.zero		1
	.zero		1


	//----- nvinfo : EIATTR_EXIT_INSTR_OFFSETS
	.align		4
        /*007c*/ 	.byte	0x04, 0x1c
        /*007e*/ 	.short	(.L_21 - .L_20)


	//   ....[0]....
.L_20:
        /*0080*/ 	.word	0x00000a60


	//   ....[1]....
        /*0084*/ 	.word	0x00000a80


	//----- nvinfo : EIATTR_CBANK_PARAM_SIZE
	.align		4
.L_21:
        /*0088*/ 	.byte	0x03, 0x19
        /*008a*/ 	.short	0x0024


	//----- nvinfo : EIATTR_PARAM_CBANK
	.align		4
        /*008c*/ 	.byte	0x04, 0x0a
        /*008e*/ 	.short	(.L_23 - .L_22)
	.align		4
.L_22:
        /*0090*/ 	.word	index@(.nv.constant0._Z10cuda_sgemmILj16ELj2EEvPfS0_S0_iii)
        /*0094*/ 	.short	0x0380
        /*0096*/ 	.short	0x0024


	//----- nvinfo : EIATTR_SW_WAR
	.align		4
.L_23:
        /*0098*/ 	.byte	0x04, 0x36
        /*009a*/ 	.short	(.L_25 - .L_24)
.L_24:
        /*009c*/ 	.word	0x00000008
.L_25:


//--------------------- .nv.callgraph             --------------------------
	.section	.nv.callgraph,"",@"SHT_CUDA_CALLGRAPH"
	.align	4
	.sectionentsize	8
	.align		4
        /*0000*/ 	.word	0x00000000
	.align		4
        /*0004*/ 	.word	0xffffffff
	.align		4
        /*0008*/ 	.word	0x00000000
	.align		4
        /*000c*/ 	.word	0xfffffffe
	.align		4
        /*0010*/ 	.word	0x00000000
	.align		4
        /*0014*/ 	.word	0xfffffffd
	.align		4
        /*0018*/ 	.word	0x00000000
	.align		4
        /*001c*/ 	.word	0xfffffffc


//--------------------- .text._Z10cuda_sgemmILj16ELj2EEvPfS0_S0_iii --------------------------
	.section	.text._Z10cuda_sgemmILj16ELj2EEvPfS0_S0_iii,"ax",@progbits
	.align	128
        .global         _Z10cuda_sgemmILj16ELj2EEvPfS0_S0_iii
        .type           _Z10cuda_sgemmILj16ELj2EEvPfS0_S0_iii,@function
        .size           _Z10cuda_sgemmILj16ELj2EEvPfS0_S0_iii,(.L_x_7 - _Z10cuda_sgemmILj16ELj2EEvPfS0_S0_iii)
        .other          _Z10cuda_sgemmILj16ELj2EEvPfS0_S0_iii,@"STO_CUDA_ENTRY STV_DEFAULT"
_Z10cuda_sgemmILj16ELj2EEvPfS0_S0_iii:
.text._Z10cuda_sgemmILj16ELj2EEvPfS0_S0_iii:
[----:B------:R-:W-:Y:S01]  /*0000*/  LDC R1, c[0x0][0x37c] ;  /* 0x0000df00ff017b82 */ /* 0x000fe20000000800 */
[----:B------:R-:W0:Y:S07]  /*0010*/  LDCU UR9, c[0x0][0x39c] ;  /* 0x00007380ff0977ac */ /* 0x000e2e0008000800 */
[----:B------:R-:W1:Y:S01]  /*0020*/  S2UR UR5, SR_CTAID.Y ;  /* 0x00000000000579c3 */ /* 0x000e620000002600 */
[----:B------:R-:W2:Y:S01]  /*0030*/  S2R R13, SR_TID.X ;  /* 0x00000000000d7919 */ /* 0x000ea20000002100 */
[----:B------:R-:W-:Y:S01]  /*0040*/  IMAD.MOV.U32 R12, RZ, RZ, RZ ;  /* 0x000000ffff0c7224 */ /* 0x000fe200078e00ff */
[----:B------:R-:W-:Y:S01]  /*0050*/  CS2R R10, SRZ ;  /* 0x00000000000a7805 */ /* 0x000fe2000001ff00 */
[----:B------:R-:W-:Y:S01]  /*0060*/  IMAD.MOV.U32 R0, RZ, RZ, RZ ;  /* 0x000000ffff007224 */ /* 0x000fe200078e00ff */
[----:B------:R-:W3:Y:S01]  /*0070*/  S2R R14, SR_TID.Y ;  /* 0x00000000000e7919 */ /* 0x000ee20000002200 */
[----:B------:R-:W4:Y:S02]  /*0080*/  LDCU.64 UR10, c[0x0][0x358] ;  /* 0x00006b00ff0a77ac */ /* 0x000f240008000a00 */
[----:B------:R-:W5:Y:S01]  /*0090*/  S2UR UR7, SR_CTAID.X ;  /* 0x00000000000779c3 */ /* 0x000f620000002500 */
[----:B0-----:R-:W-:-:S02]  /*00a0*/  UISETP.GE.AND UP0, UPT, UR9, 0x1, UPT ;  /* 0x000000010900788c */ /* 0x001fc4000bf06270 */
[----:B-1----:R-:W-:Y:S02]  /*00b0*/  USHF.L.U32 UR5, UR5, 0x5, URZ ;  /* 0x0000000505057899 */ /* 0x002fe400080006ff */
[----:B-----5:R-:W-:-:S05]  /*00c0*/  USHF.L.U32 UR7, UR7, 0x5, URZ ;  /* 0x0000000507077899 */ /* 0x020fca00080006ff */
[----:B--2-4-:R-:W-:Y:S07]  /*00d0*/  BRA.U !UP0, `(.L_x_0) ;  /* 0x00000009080c7547 */ /* 0x014fee000b800000 */
[----:B------:R-:W0:Y:S01]  /*00e0*/  S2UR UR8, SR_CgaCtaId ;  /* 0x00000000000879c3 */ /* 0x000e220000008800 */
[----:B------:R-:W-:Y:S01]  /*00f0*/  UMOV UR4, 0x400 ;  /* 0x0000040000047882 */ /* 0x000fe20000000000 */
[C---:B------:R-:W-:Y:S01]  /*0100*/  VIADD R19, R13.reuse, UR7 ;  /* 0x000000070d137c36 */ /* 0x040fe20008000000 */
[----:B------:R-:W-:Y:S01]  /*0110*/  UIADD3 UR6, UPT, UPT, UR4, 0x400, URZ ;  /* 0x0000040004067890 */ /* 0x000fe2000fffe0ff */
[----:B------:R-:W-:Y:S01]  /*0120*/  IMAD.MOV.U32 R12, RZ, RZ, RZ ;  /* 0x000000ffff0c7224 */ /* 0x000fe200078e00ff */
[----:B0-----:R-:W-:Y:S02]  /*0130*/  ULEA UR4, UR8, UR4, 0x18 ;  /* 0x0000000408047291 */ /* 0x001fe4000f8ec0ff */
[----:B------:R-:W-:Y:S02]  /*0140*/  ULEA UR8, UR8, UR6, 0x18 ;  /* 0x0000000608087291 */ /* 0x000fe4000f8ec0ff */
[----:B------:R-:W-:Y:S02]  /*0150*/  UIMAD UR6, UR5, UR9, URZ ;  /* 0x00000009050672a4 */ /* 0x000fe4000f8e02ff */
[----:B---3--:R-:W-:Y:S01]  /*0160*/  LEA R18, R14, UR4, 0x6 ;  /* 0x000000040e127c11 */ /* 0x008fe2000f8e30ff */
[----:B------:R-:W-:Y:S01]  /*0170*/  UMOV UR4, URZ ;  /* 0x000000ff00047c82 */ /* 0x000fe20008000000 */
[----:B------:R-:W-:-:S02]  /*0180*/  LEA R17, R13, UR8, 0x2 ;  /* 0x000000080d117c11 */ /* 0x000fc4000f8e10ff */
[----:B------:R-:W-:-:S03]  /*0190*/  LEA R16, R13, R18, 0x2 ;  /* 0x000000120d107211 */ /* 0x000fc600078e10ff */
[----:B------:R-:W-:-:S07]  /*01a0*/  IMAD R15, R14, 0x40, R17 ;  /* 0x000000400e0f7824 */ /* 0x000fce00078e0211 */
.L_x_5:
[----:B------:R-:W0:Y:S01]  /*01b0*/  LDC.64 R2, c[0x0][0x398] ;  /* 0x0000e600ff027b82 */ /* 0x000e220000000a00 */
[----:B------:R-:W1:Y:S01]  /*01c0*/  LDCU UR9, c[0x0][0x3a0] ;  /* 0x00007400ff0977ac */ /* 0x000e620008000800 */
[----:B------:R-:W-:Y:S02]  /*01d0*/  VIADD R20, R13, UR4 ;  /* 0x000000040d147c36 */ /* 0x000fe40008000000 */
[C---:B------:R-:W-:Y:S01]  /*01e0*/  VIADD R4, R14.reuse, UR4 ;  /* 0x000000040e047c36 */ /* 0x040fe20008000000 */
[----:B------:R-:W2:Y:S01]  /*01f0*/  LDCU.64 UR12, c[0x0][0x380] ;  /* 0x00007000ff0c77ac */ /* 0x000ea20008000a00 */
[----:B------:R-:W-:Y:S01]  /*0200*/  VIADD R7, R14, UR5 ;  /* 0x000000050e077c36 */ /* 0x000fe20008000000 */
[----:B------:R-:W3:Y:S01]  /*0210*/  LDCU.64 UR14, c[0x0][0x388] ;  /* 0x00007100ff0e77ac */ /* 0x000ee20008000a00 */
[----:B-1----:R-:W-:Y:S01]  /*0220*/  IMAD R8, R4, UR9, R13 ;  /* 0x0000000904087c24 */ /* 0x002fe2000f8e020d */
[-C--:B0-----:R-:W-:Y:S01]  /*0230*/  ISETP.GE.AND P0, PT, R20, R3.reuse, PT ;  /* 0x000000031400720c */ /* 0x081fe20003f06270 */
[-C--:B------:R-:W-:Y:S01]  /*0240*/  IMAD R20, R14, R3.reuse, R20 ;  /* 0x000000030e147224 */ /* 0x080fe200078e0214 */
[----:B------:R-:W-:-:S02]  /*0250*/  ISETP.GE.AND P1, PT, R4, R3, PT ;  /* 0x000000030400720c */ /* 0x000fc40003f26270 */
[----:B------:R-:W-:Y:S02]  /*0260*/  ISETP.GE.U32.OR P2, PT, R7, R2, P0 ;  /* 0x000000020700720c */ /* 0x000fe40000746470 */
[----:B------:R-:W-:Y:S02]  /*0270*/  IADD3 R7, P5, PT, R20, UR6, RZ ;  /* 0x0000000614077c10 */ /* 0x000fe4000ffbe0ff */
[----:B------:R-:W-:Y:S02]  /*0280*/  IADD3 R5, P4, PT, R8, UR7, RZ ;  /* 0x0000000708057c10 */ /* 0x000fe4000ff9e0ff */
[----:B------:R-:W-:Y:S01]  /*0290*/  ISETP.LT.U32.AND P3, PT, R19, UR9, !P1 ;  /* 0x0000000913007c0c */ /* 0x000fe2000cf61070 */
[----:B------:R-:W-:Y:S01]  /*02a0*/  IMAD.X R24, RZ, RZ, RZ, P5 ;  /* 0x000000ffff187224 */ /* 0x000fe200028e06ff */
[----:B--2---:R-:W-:Y:S02]  /*02b0*/  LEA R6, P5, R7, UR12, 0x2 ;  /* 0x0000000c07067c11 */ /* 0x004fe4000f8a10ff */
[----:B------:R-:W-:-:S02]  /*02c0*/  IADD3.X R22, PT, PT, RZ, RZ, RZ, P4, !PT ;  /* 0x000000ffff167210 */ /* 0x000fc400027fe4ff */
[----:B---3--:R-:W-:Y:S02]  /*02d0*/  LEA R4, P4, R5, UR14, 0x2 ;  /* 0x0000000e05047c11 */ /* 0x008fe4000f8810ff */
[----:B------:R-:W-:Y:S02]  /*02e0*/  LEA.HI.X R7, R7, UR13, R24, 0x2, P5 ;  /* 0x0000000d07077c11 */ /* 0x000fe4000a8f1418 */
[----:B------:R-:W-:-:S04]  /*02f0*/  LEA.HI.X R5, R5, UR15, R22, 0x2, P4 ;  /* 0x0000000f05057c11 */ /* 0x000fc8000a0f1416 */
[----:B------:R-:W2:Y:S04]  /*0300*/  @!P2 LDG.E R7, desc[UR10][R6.64] ;  /* 0x0000000a0607a981 */ /* 0x000ea8000c1e1900 */
[----:B------:R-:W3:Y:S01]  /*0310*/  @P3 LDG.E R22, desc[UR10][R4.64] ;  /* 0x0000000a04163981 */ /* 0x000ee2000c1e1900 */
[----:B------:R-:W-:Y:S01]  /*0320*/  IMAD.MOV.U32 R9, RZ, RZ, 0x1 ;  /* 0x00000001ff097424 */ /* 0x000fe200078e00ff */
[----:B------:R-:W-:Y:S01]  /*0330*/  UMOV UR8, UR4 ;  /* 0x0000000400087c82 */ /* 0x000fe20008000000 */
[----:B------:R-:W-:Y:S02]  /*0340*/  IMAD.MOV.U32 R21, RZ, RZ, R18 ;  /* 0x000000ffff157224 */ /* 0x000fe400078e0012 */
[----:B------:R-:W-:Y:S01]  /*0350*/  IMAD.MOV.U32 R23, RZ, RZ, R17 ;  /* 0x000000ffff177224 */ /* 0x000fe200078e0011 */
[----:B--2---:R0:W-:Y:S04]  /*0360*/  @!P2 STS [R16], R7 ;  /* 0x000000071000a388 */ /* 0x0041e80000000800 */
[----:B---3--:R0:W-:Y:S01]  /*0370*/  @P3 STS [R15], R22 ;  /* 0x000000160f003388 */ /* 0x0081e20000000800 */
[----:B------:R-:W-:Y:S06]  /*0380*/  BAR.SYNC.DEFER_BLOCKING 0x0 ;  /* 0x0000000000007b1d */ /* 0x000fec0000010000 */
.L_x_1:
[----:B0-----:R0:W-:Y:S01]  /*0390*/  LDS R7, [R21] ;  /* 0x0000000015077984 */ /* 0x0011e20000000800 */
[----:B------:R-:W-:Y:S01]  /*03a0*/  UIADD3 UR8, UPT, UPT, UR8, 0x1, URZ ;  /* 0x0000000108087890 */ /* 0x000fe2000fffe0ff */
[C---:B------:R-:W-:Y:S01]  /*03b0*/  IADD3 R6, PT, PT, R9.reuse, -0x1, RZ ;  /* 0xffffffff09067810 */ /* 0x040fe20007ffe0ff */
[----:B------:R-:W-:Y:S01]  /*03c0*/  VIADD R9, R9, 0x1 ;  /* 0x0000000109097836 */ /* 0x000fe20000000000 */
[----:B------:R1:W2:Y:S02]  /*03d0*/  LDS R22, [R23] ;  /* 0x0000000017167984 */ /* 0x0002a40000000800 */
[----:B------:R-:W-:Y:S02]  /*03e0*/  ISETP.GE.U32.AND P4, PT, R6, 0xf, PT ;  /* 0x0000000f0600780c */ /* 0x000fe40003f86070 */
[----:B------:R-:W-:Y:S01]  /*03f0*/  ISETP.GT.AND P5, PT, R3, UR8, PT ;  /* 0x0000000803007c0c */ /* 0x000fe2000bfa4270 */
[----:B0-----:R-:W-:Y:S02]  /*0400*/  VIADD R21, R21, 0x4 ;  /* 0x0000000415157836 */ /* 0x001fe40000000000 */
[----:B-1----:R-:W-:-:S02]  /*0410*/  VIADD R23, R23, 0x40 ;  /* 0x0000004017177836 */ /* 0x002fc40000000000 */
[----:B--2---:R-:W-:-:S08]  /*0420*/  FFMA R0, R7, R22, R0 ;  /* 0x0000001607007223 */ /* 0x004fd00000000000 */
[----:B------:R-:W-:Y:S05]  /*0430*/  @!P4 BRA P5, `(.L_x_1) ;  /* 0xfffffffc00d4c947 */ /* 0x000fea000283ffff */
[----:B------:R-:W-:Y:S01]  /*0440*/  BAR.SYNC.DEFER_BLOCKING 0x0 ;  /* 0x0000000000007b1d */ /* 0x000fe20000010000 */
[----:B------:R-:W-:Y:S01]  /*0450*/  VIADD R8, R8, 0x10 ;  /* 0x0000001008087836 */ /* 0x000fe20000000000 */
[----:B------:R-:W-:Y:S02]  /*0460*/  IADD3 R6, PT, PT, R19, 0x10, RZ ;  /* 0x0000001013067810 */ /* 0x000fe40007ffe0ff */
[----:B------:R-:W-:Y:S02]  /*0470*/  @!P2 IADD3 R9, P4, PT, R20, UR6, RZ ;  /* 0x000000061409ac10 */ /* 0x000fe4000ff9e0ff */
[----:B------:R-:W-:Y:S02]  /*0480*/  IADD3 R7, P5, PT, R8, UR7, RZ ;  /* 0x0000000708077c10 */ /* 0x000fe4000ffbe0ff */
[----:B------:R-:W-:Y:S01]  /*0490*/  ISETP.LT.U32.AND P1, PT, R6, UR9, !P1 ;  /* 0x0000000906007c0c */ /* 0x000fe2000cf21070 */
[----:B------:R-:W-:Y:S01]  /*04a0*/  @!P2 IMAD.X R24, RZ, RZ, RZ, P4 ;  /* 0x000000ffff18a224 */ /* 0x000fe200020e06ff */
[----:B------:R-:W-:Y:S01]  /*04b0*/  @!P2 LEA R8, P4, R9, UR12, 0x2 ;  /* 0x0000000c0908ac11 */ /* 0x000fe2000f8810ff */
[----:B------:R-:W-:Y:S01]  /*04c0*/  IMAD.X R22, RZ, RZ, RZ, P5 ;  /* 0x000000ffff167224 */ /* 0x000fe200028e06ff */
[----:B------:R-:W-:-:S02]  /*04d0*/  LEA R6, P5, R7, UR14, 0x2 ;  /* 0x0000000e07067c11 */ /* 0x000fc4000f8a10ff */
[----:B------:R-:W-:Y:S02]  /*04e0*/  @!P2 LEA.HI.X R9, R9, UR13, R24, 0x2, P4 ;  /* 0x0000000d0909ac11 */ /* 0x000fe4000a0f1418 */
[----:B------:R-:W-:-:S04]  /*04f0*/  LEA.HI.X R7, R7, UR15, R22, 0x2, P5 ;  /* 0x0000000f07077c11 */ /* 0x000fc8000a8f1416 */
[----:B------:R-:W2:Y:S04]  /*0500*/  @!P2 LDG.E R9, desc[UR10][R8.64] ;  /* 0x0000000a0809a981 */ /* 0x000ea8000c1e1900 */
[----:B------:R-:W3:Y:S01]  /*0510*/  @P1 LDG.E R22, desc[UR10][R6.64] ;  /* 0x0000000a06161981 */ /* 0x000ee2000c1e1900 */
[----:B------:R-:W-:-:S03]  /*0520*/  IMAD.MOV.U32 R21, RZ, RZ, RZ ;  /* 0x000000ffff157224 */ /* 0x000fc600078e00ff */
[----:B--2---:R0:W-:Y:S04]  /*0530*/  @!P2 STS [R16], R9 ;  /* 0x000000091000a388 */ /* 0x0041e80000000800 */
[----:B---3--:R0:W-:Y:S01]  /*0540*/  @P1 STS [R15], R22 ;  /* 0x000000160f001388 */ /* 0x0081e20000000800 */
[----:B------:R-:W-:Y:S06]  /*0550*/  BAR.SYNC.DEFER_BLOCKING 0x0 ;  /* 0x0000000000007b1d */ /* 0x000fec0000010000 */
.L_x_2:
[C---:B0-----:R-:W-:Y:S01]  /*0560*/  LEA R22, R21.reuse, R17, 0x6 ;  /* 0x0000001115167211 */ /* 0x041fe200078e30ff */
[C---:B------:R-:W-:Y:S01]  /*0570*/  IMAD R8, R21.reuse, 0x4, R18 ;  /* 0x0000000415087824 */ /* 0x040fe200078e0212 */
[C---:B------:R-:W-:Y:S01]  /*0580*/  ISETP.LT.U32.AND P4, PT, R21.reuse, 0xf, PT ;  /* 0x0000000f1500780c */ /* 0x040fe20003f81070 */
[----:B------:R-:W-:-:S03]  /*0590*/  VIADD R23, R21, 0x1 ;  /* 0x0000000115177836 */ /* 0x000fc60000000000 */
[----:B------:R-:W-:Y:S01]  /*05a0*/  LDS R9, [R8] ;  /* 0x0000000008097984 */ /* 0x000fe20000000800 */
[----:B------:R-:W-:Y:S02]  /*05b0*/  VIADD R24, R23, UR4 ;  /* 0x0000000417187c36 */ /* 0x000fe40008000000 */
[----:B------:R-:W-:Y:S01]  /*05c0*/  IMAD.MOV.U32 R21, RZ, RZ, R23 ;  /* 0x000000ffff157224 */ /* 0x000fe200078e0017 */
[----:B------:R-:W0:Y:S02]  /*05d0*/  LDS R22, [R22] ;  /* 0x0000000016167984 */ /* 0x000e240000000800 */
[----:B------:R-:W-:Y:S01]  /*05e0*/  ISETP.GE.AND P2, PT, R24, R3, PT ;  /* 0x000000031800720c */ /* 0x000fe20003f46270 */
[----:B0-----:R-:W-:-:S12]  /*05f0*/  FFMA R10, R9, R22, R10 ;  /* 0x00000016090a7223 */ /* 0x001fd8000000000a */
[----:B------:R-:W-:Y:S05]  /*0600*/  @!P2 BRA P4, `(.L_x_2) ;  /* 0xfffffffc00d4a947 */ /* 0x000fea000203ffff */
[----:B------:R-:W-:Y:S01]  /*0610*/  BAR.SYNC.DEFER_BLOCKING 0x0 ;  /* 0x0000000000007b1d */ /* 0x000fe20000010000 */
[----:B------:R-:W-:Y:S01]  /*0620*/  VIADD R8, R14, UR5 ;  /* 0x000000050e087c36 */ /* 0x000fe20008000000 */
[----:B------:R-:W-:-:S03]  /*0630*/  LEA R20, R3, R20, 0x4 ;  /* 0x0000001403147211 */ /* 0x000fc600078e20ff */
[----:B------:R-:W-:Y:S01]  /*0640*/  VIADD R9, R8, 0x10 ;  /* 0x0000001008097836 */ /* 0x000fe20000000000 */
[----:B------:R-:W-:-:S04]  /*0650*/  IADD3 R20, P2, PT, R20, UR6, RZ ;  /* 0x0000000614147c10 */ /* 0x000fc8000ff5e0ff */
[----:B------:R-:W-:Y:S01]  /*0660*/  ISETP.GE.U32.OR P0, PT, R9, R2, P0 ;  /* 0x000000020900720c */ /* 0x000fe20000706470 */
[----:B------:R-:W-:Y:S01]  /*0670*/  IMAD.X R9, RZ, RZ, RZ, P2 ;  /* 0x000000ffff097224 */ /* 0x000fe200010e06ff */
[----:B------:R-:W-:-:S04]  /*0680*/  LEA R8, P2, R20, UR12, 0x2 ;  /* 0x0000000c14087c11 */ /* 0x000fc8000f8410ff */
[----:B------:R-:W-:-:S07]  /*0690*/  LEA.HI.X R9, R20, UR13, R9, 0x2, P2 ;  /* 0x0000000d14097c11 */ /* 0x000fce00090f1409 */
[----:B------:R-:W2:Y:S04]  /*06a0*/  @!P0 LDG.E R21, desc[UR10][R8.64] ;  /* 0x0000000a08158981 */ /* 0x000ea8000c1e1900 */
[----:B------:R-:W3:Y:S01]  /*06b0*/  @P3 LDG.E R4, desc[UR10][R4.64] ;  /* 0x0000000a04043981 */ /* 0x000ee2000c1e1900 */
[----:B------:R-:W-:-:S03]  /*06c0*/  IMAD.MOV.U32 R2, RZ, RZ, RZ ;  /* 0x000000ffff027224 */ /* 0x000fc600078e00ff */
[----:B--2---:R0:W-:Y:S04]  /*06d0*/  @!P0 STS [R16], R21 ;  /* 0x0000001510008388 */ /* 0x0041e80000000800 */
[----:B---3--:R0:W-:Y:S01]  /*06e0*/  @P3 STS [R15], R4 ;  /* 0x000000040f003388 */ /* 0x0081e20000000800 */
[----:B------:R-:W-:Y:S06]  /*06f0*/  BAR.SYNC.DEFER_BLOCKING 0x0 ;  /* 0x0000000000007b1d */ /* 0x000fec0000010000 */
.L_x_3:
[C---:B0-----:R-:W-:Y:S01]  /*0700*/  IMAD R4, R2.reuse, 0x4, R18 ;  /* 0x0000000402047824 */ /* 0x041fe200078e0212 */
[C---:B------:R-:W-:Y:S01]  /*0710*/  LEA R5, R2.reuse, R17, 0x6 ;  /* 0x0000001102057211 */ /* 0x040fe200078e30ff */
[C---:B------:R-:W-:Y:S01]  /*0720*/  VIADD R20, R2.reuse, 0x1 ;  /* 0x0000000102147836 */ /* 0x040fe20000000000 */
[----:B------:R-:W-:-:S03]  /*0730*/  ISETP.LT.U32.AND P3, PT, R2, 0xf, PT ;  /* 0x0000000f0200780c */ /* 0x000fc60003f61070 */
[----:B------:R-:W-:Y:S01]  /*0740*/  LDS R4, [R4] ;  /* 0x0000000004047984 */ /* 0x000fe20000000800 */
[----:B------:R-:W-:Y:S02]  /*0750*/  VIADD R22, R20, UR4 ;  /* 0x0000000414167c36 */ /* 0x000fe40008000000 */
[----:B------:R-:W-:Y:S01]  /*0760*/  IMAD.MOV.U32 R2, RZ, RZ, R20 ;  /* 0x000000ffff027224 */ /* 0x000fe200078e0014 */
[----:B------:R-:W0:Y:S02]  /*0770*/  LDS R5, [R5] ;  /* 0x0000000005057984 */ /* 0x000e240000000800 */
[----:B------:R-:W-:Y:S01]  /*0780*/  ISETP.GE.AND P2, PT, R22, R3, PT ;  /* 0x000000031600720c */ /* 0x000fe20003f46270 */
[----:B0-----:R-:W-:-:S12]  /*0790*/  FFMA R11, R4, R5, R11 ;  /* 0x00000005040b7223 */ /* 0x001fd8000000000b */
[----:B------:R-:W-:Y:S05]  /*07a0*/  @!P2 BRA P3, `(.L_x_3) ;  /* 0xfffffffc00d4a947 */ /* 0x000fea000183ffff */
[----:B------:R-:W-:Y:S06]  /*07b0*/  BAR.SYNC.DEFER_BLOCKING 0x0 ;  /* 0x0000000000007b1d */ /* 0x000fec0000010000 */
[----:B------:R-:W2:Y:S04]  /*07c0*/  @!P0 LDG.E R9, desc[UR10][R8.64] ;  /* 0x0000000a08098981 */ /* 0x000ea8000c1e1900 */
[----:B------:R-:W3:Y:S01]  /*07d0*/  @P1 LDG.E R6, desc[UR10][R6.64] ;  /* 0x0000000a06061981 */ /* 0x000ee2000c1e1900 */
[----:B------:R-:W-:-:S03]  /*07e0*/  HFMA2 R2, -RZ, RZ, 0, 0 ;  /* 0x00000000ff027431 */ /* 0x000fc600000001ff */
[----:B--2---:R0:W-:Y:S04]  /*07f0*/  @!P0 STS [R16], R9 ;  /* 0x0000000910008388 */ /* 0x0041e80000000800 */
[----:B---3--:R0:W-:Y:S01]  /*0800*/  @P1 STS [R15], R6 ;  /* 0x000000060f001388 */ /* 0x0081e20000000800 */
[----:B------:R-:W-:Y:S06]  /*0810*/  BAR.SYNC.DEFER_BLOCKING 0x0 ;  /* 0x0000000000007b1d */ /* 0x000fec0000010000 */
.L_x_4:
[C---:B0-----:R-:W-:Y:S01]  /*0820*/  IMAD R6, R2.reuse, 0x40, R17 ;  /* 0x0000004002067824 */ /* 0x041fe200078e0211 */
[C---:B------:R-:W-:Y:S01]  /*0830*/  ISETP.LT.U32.AND P1, PT, R2.reuse, 0xf, PT ;  /* 0x0000000f0200780c */ /* 0x040fe20003f21070 */
[C---:B------:R-:W-:Y:S02]  /*0840*/  IMAD R4, R2.reuse, 0x4, R18 ;  /* 0x0000000402047824 */ /* 0x040fe400078e0212 */
[----:B------:R-:W-:Y:S02]  /*0850*/  VIADD R7, R2, 0x1 ;  /* 0x0000000102077836 */ /* 0x000fe40000000000 */
[----:B------:R-:W-:Y:S02]  /*0860*/  LDS R6, [R6] ;  /* 0x0000000006067984 */ /* 0x000fe40000000800 */
[----:B------:R-:W-:Y:S01]  /*0870*/  IMAD.MOV.U32 R2, RZ, RZ, R7 ;  /* 0x000000ffff027224 */ /* 0x000fe200078e0007 */
[----:B------:R-:W-:Y:S01]  /*0880*/  IADD3 R8, PT, PT, R7, UR4, RZ ;  /* 0x0000000407087c10 */ /* 0x000fe2000fffe0ff */
[----:B------:R-:W0:Y:S03]  /*0890*/  LDS R5, [R4] ;  /* 0x0000000004057984 */ /* 0x000e260000000800 */
[----:B------:R-:W-:Y:S01]  /*08a0*/  ISETP.GE.AND P0, PT, R8, R3, PT ;  /* 0x000000030800720c */ /* 0x000fe20003f06270 */
[----:B0-----:R-:W-:-:S12]  /*08b0*/  FFMA R12, R5, R6, R12 ;  /* 0x00000006050c7223 */ /* 0x001fd8000000000c */
[----:B------:R-:W-:Y:S05]  /*08c0*/  @!P0 BRA P1, `(.L_x_4) ;  /* 0xfffffffc00d48947 */ /* 0x000fea000083ffff */
[----:B------:R-:W-:Y:S01]  /*08d0*/  UIADD3 UR4, UPT, UPT, UR4, 0x10, URZ ;  /* 0x0000001004047890 */ /* 0x000fe2000fffe0ff */
[----:B------:R-:W-:Y:S05]  /*08e0*/  BAR.SYNC.DEFER_BLOCKING 0x0 ;  /* 0x0000000000007b1d */ /* 0x000fea0000010000 */
[----:B------:R-:W-:-:S13]  /*08f0*/  ISETP.LE.AND P0, PT, R3, UR4, PT ;  /* 0x0000000403007c0c */ /* 0x000fda000bf03270 */
[----:B------:R-:W-:Y:S05]  /*0900*/  @!P0 BRA `(.L_x_5) ;  /* 0xfffffff800288947 */ /* 0x000fea000383ffff */
.L_x_0:
[----:B------:R-:W0:Y:S01]  /*0910*/  LDC R4, c[0x0][0x3a0] ;  /* 0x0000e800ff047b82 */ /* 0x000e220000000800 */
[----:B------:R-:W1:Y:S01]  /*0920*/  LDCU UR4, c[0x0][0x398] ;  /* 0x00007300ff0477ac */ /* 0x000e620008000800 */
[----:B------:R-:W-:Y:S01]  /*0930*/  VIADD R5, R13, UR7 ;  /* 0x000000070d057c36 */ /* 0x000fe20008000000 */
[----:B---3--:R-:W-:-:S03]  /*0940*/  IADD3 R14, PT, PT, R14, UR5, RZ ;  /* 0x000000050e0e7c10 */ /* 0x008fc6000fffe0ff */
[----:B------:R-:W-:Y:S02]  /*0950*/  VIADD R7, R5, 0x10 ;  /* 0x0000001005077836 */ /* 0x000fe40000000000 */
[----:B------:R-:W2:Y:S01]  /*0960*/  LDC.64 R2, c[0x0][0x390] ;  /* 0x0000e400ff027b82 */ /* 0x000ea20000000a00 */
[C---:B------:R-:W-:Y:S02]  /*0970*/  VIADD R6, R14.reuse, 0x10 ;  /* 0x000000100e067836 */ /* 0x040fe40000000000 */
[-C--:B0-----:R-:W-:Y:S02]  /*0980*/  ISETP.GE.AND P1, PT, R7, R4.reuse, PT ;  /* 0x000000040700720c */ /* 0x081fe40003f26270 */
[CC--:B------:R-:W-:Y:S02]  /*0990*/  ISETP.GE.AND P0, PT, R5.reuse, R4.reuse, PT ;  /* 0x000000040500720c */ /* 0x0c0fe40003f06270 */
[-C--:B------:R-:W-:Y:S01]  /*09a0*/  ISETP.GE.AND P2, PT, R5, R4.reuse, PT ;  /* 0x000000040500720c */ /* 0x080fe20003f46270 */
[C---:B------:R-:W-:Y:S01]  /*09b0*/  IMAD R5, R14.reuse, R4, R5 ;  /* 0x000000040e057224 */ /* 0x040fe200078e0205 */
[----:B-1----:R-:W-:-:S02]  /*09c0*/  ISETP.LT.AND P0, PT, R14, UR4, !P0 ;  /* 0x000000040e007c0c */ /* 0x002fc4000c701270 */
[----:B------:R-:W-:Y:S01]  /*09d0*/  ISETP.GE.OR P3, PT, R14, UR4, P1 ;  /* 0x000000040e007c0c */ /* 0x000fe20008f66670 */
[----:B------:R-:W-:Y:S01]  /*09e0*/  IMAD R7, R4, 0x10, R5 ;  /* 0x0000001004077824 */ /* 0x000fe200078e0205 */
[C---:B------:R-:W-:Y:S01]  /*09f0*/  ISETP.GE.OR P2, PT, R6.reuse, UR4, P2 ;  /* 0x0000000406007c0c */ /* 0x040fe20009746670 */
[----:B--2---:R-:W-:Y:S01]  /*0a00*/  IMAD.WIDE R4, R5, 0x4, R2 ;  /* 0x0000000405047825 */ /* 0x004fe200078e0202 */
[----:B------:R-:W-:-:S03]  /*0a10*/  ISETP.GE.OR P1, PT, R6, UR4, P1 ;  /* 0x0000000406007c0c */ /* 0x000fc60008f26670 */
[----:B------:R-:W-:-:S04]  /*0a20*/  IMAD.WIDE R2, R7, 0x4, R2 ;  /* 0x0000000407027825 */ /* 0x000fc800078e0202 */
[----:B------:R0:W-:Y:S04]  /*0a30*/  @P0 STG.E desc[UR10][R4.64], R0 ;  /* 0x0000000004000986 */ /* 0x0001e8000c10190a */
[----:B------:R0:W-:Y:S04]  /*0a40*/  @!P3 STG.E desc[UR10][R4.64+0x40], R10 ;  /* 0x0000400a0400b986 */ /* 0x0001e8000c10190a */
[----:B------:R0:W-:Y:S01]  /*0a50*/  @!P2 STG.E desc[UR10][R2.64], R11 ;  /* 0x0000000b0200a986 */ /* 0x0001e2000c10190a */
[----:B------:R-:W-:Y:S05]  /*0a60*/  @P1 EXIT ;  /* 0x000000000000194d */ /* 0x000fea0003800000 */
[----:B------:R-:W-:Y:S01]  /*0a70*/  STG.E desc[UR10][R2.64+0x40], R12 ;  /* 0x0000400c02007986 */ /* 0x000fe2000c10190a */
[----:B------:R-:W-:Y:S05]  /*0a80*/  EXIT ;  /* 0x000000000000794d */ /* 0x000fea0003800000 */
.L_x_6:
[----:B------:R-:W-:-:S00]  /*0a90*/  BRA `(.L_x_6) ;  /* 0xfffffffc00fc7947 */ /* 0x000fc0000383ffff */
[----:B------:R-:W-:-:S00]  /*0aa0*/  NOP ;  /* 0x0000000000007918 */ /* 0x000fc00000000000 */
        /* <DEDUP_REMOVED lines=13> */
.L_x_7:


//--------------------- .nv.shared._Z10cuda_sgemmILj16ELj2EEvPfS0_S0_iii --------------------------
	.section	.nv.shared._Z10cuda_sgemmILj16ELj2EEvPfS0_S0_iii,"aw",@nobits
	.sectionflags	@""
	.align	4
.nv.shared._Z10cuda_sgemmILj16ELj2EEvPfS0_S0_iii:
	.zero		3072


//--------------------- .nv.shared.reserved.0     --------------------------
	.section	.nv.shared.reserved.0,"aw",@nobits
	.weak		__nv_reservedSMEM_offset_0_alias
	.size		__nv_reservedSMEM_offset_0_alias, 0, 64
	.other		__nv_reservedSMEM_offset_0_alias,@"STO_CUDA_RESERVED_SHARED STV_DEFAULT"
__nv_reservedSMEM_offset_0_alias:
	.zero		0
	.zero		64


//--------------------- .nv.constant0._Z10cuda_sgemmILj16ELj2EEvPfS0_S0_iii --------------------------
	.section	.nv.constant0._Z10cuda_sgemmILj16ELj2EEvPfS0_S0_iii,"a",@progbits
	.sectionflags	@""
	.align	4
.nv.constant0._Z10cuda_sgemmILj16ELj2EEvPfS0_S0_iii:
	.zero		932


//--------------------- SYMBOLS --------------------------

	.type		.nv.reservedSmem.offset0,@object
	.size		.nv.reservedSmem.offset0,0x4
	.type		.nv.reservedSmem.cap,@object
	.size		.nv.reservedSmem.cap,0x4
